//
// Generated by NVIDIA NVVM Compiler
//
// Compiler Build ID: CL-36424714
// Cuda compilation tools, release 13.0, V13.0.88
// Based on NVVM 20.0.0
//

.version 9.0
.target sm_100
.address_size 64

	// .globl	_Z11cuda_set_sgPiiiiiiii

.visible .entry _Z11cuda_set_sgPiiiiiiii(
	.param .u64 .ptr .align 1 _Z11cuda_set_sgPiiiiiiii_param_0,
	.param .u32 _Z11cuda_set_sgPiiiiiiii_param_1,
	.param .u32 _Z11cuda_set_sgPiiiiiiii_param_2,
	.param .u32 _Z11cuda_set_sgPiiiiiiii_param_3,
	.param .u32 _Z11cuda_set_sgPiiiiiiii_param_4,
	.param .u32 _Z11cuda_set_sgPiiiiiiii_param_5,
	.param .u32 _Z11cuda_set_sgPiiiiiiii_param_6,
	.param .u32 _Z11cuda_set_sgPiiiiiiii_param_7
)
{
	.reg .pred 	%p<2>;
	.reg .b32 	%r<17>;
	.reg .b64 	%rd<5>;

	ld.param.u64 	%rd1, [_Z11cuda_set_sgPiiiiiiii_param_0];
	ld.param.u32 	%r2, [_Z11cuda_set_sgPiiiiiiii_param_1];
	ld.param.u32 	%r3, [_Z11cuda_set_sgPiiiiiiii_param_2];
	ld.param.u32 	%r4, [_Z11cuda_set_sgPiiiiiiii_param_3];
	ld.param.u32 	%r5, [_Z11cuda_set_sgPiiiiiiii_param_4];
	ld.param.u32 	%r8, [_Z11cuda_set_sgPiiiiiiii_param_5];
	ld.param.u32 	%r6, [_Z11cuda_set_sgPiiiiiiii_param_6];
	ld.param.u32 	%r7, [_Z11cuda_set_sgPiiiiiiii_param_7];
	mov.u32 	%r9, %tid.x;
	mov.u32 	%r10, %ntid.x;
	mov.u32 	%r11, %ctaid.x;
	mad.lo.s32 	%r1, %r10, %r11, %r9;
	setp.ge.s32 	%p1, %r1, %r8;
	@%p1 bra 	$L__BB0_2;
	cvta.to.global.u64 	%rd2, %rd1;
	mad.lo.s32 	%r12, %r4, %r1, %r2;
	add.s32 	%r13, %r12, %r6;
	mad.lo.s32 	%r14, %r5, %r1, %r3;
	add.s32 	%r15, %r14, %r6;
	mad.lo.s32 	%r16, %r7, %r13, %r15;
	mul.wide.s32 	%rd3, %r1, 4;
	add.s64 	%rd4, %rd2, %rd3;
	st.global.u32 	[%rd4], %r16;
$L__BB0_2:
	ret;

}


// ===== COMPILED SASS (sm_100) =====

	.target	sm_100

	.elftype	@"ET_EXEC"


//--------------------- .note.nv.tkinfo           --------------------------
	.section	.note.nv.tkinfo,"",@"SHT_NOTE"
	.sectionflags	@"SHF_NOTE_NV_TKINFO"
	.tkinfo
        /*0018*/ 	.word	0x00000002
        /*0030*/ 	.string	""
        /*0030*/ 	.string	"ptxas"
        /*0030*/ 	.string	"Cuda compilation tools, release 13.0, V13.0.88"
        /*0030*/ 	.string	"Build cuda_13.0.r13.0/compiler.36424714_0"
        /*0030*/ 	.string	"-arch sm_100 -m 64 "



//--------------------- .note.nv.cuinfo           --------------------------
	.section	.note.nv.cuinfo,"",@"SHT_NOTE"
	.sectionflags	@"SHF_NOTE_NV_CUINFO"
        /*0018*/ 	.short	0x0002
        /*001a*/ 	.short	0x0064
        /*001c*/ 	.short	0x0082
	.zero		2


//--------------------- .nv.info                  --------------------------
	.section	.nv.info,"",@"SHT_CUDA_INFO"
	.align	4


	//----- nvinfo : EIATTR_REGCOUNT
	.align		4
        /*0000*/ 	.byte	0x04, 0x2f
        /*0002*/ 	.short	(.L_1 - .L_0)
	.align		4
.L_0:
        /*0004*/ 	.word	index@(_Z11cuda_set_sgPiiiiiiii)
        /*0008*/ 	.word	0x0000000a


	//----- nvinfo : EIATTR_FRAME_SIZE
	.align		4
.L_1:
        /*000c*/ 	.byte	0x04, 0x11
        /*000e*/ 	.short	(.L_3 - .L_2)
	.align		4
.L_2:
        /*0010*/ 	.word	index@(_Z11cuda_set_sgPiiiiiiii)
        /*0014*/ 	.word	0x00000000


	//----- nvinfo : EIATTR_MIN_STACK_SIZE
	.align		4
.L_3:
        /*0018*/ 	.byte	0x04, 0x12
        /*001a*/ 	.short	(.L_5 - .L_4)
	.align		4
.L_4:
        /*001c*/ 	.word	index@(_Z11cuda_set_sgPiiiiiiii)
        /*0020*/ 	.word	0x00000000
.L_5:


//--------------------- .nv.compat                --------------------------
	.section	.nv.compat,"",@"SHT_CUDA_COMPAT_INFO"
	.align	4
        /*0000*/ 	.byte	0x02, 0x09, 0x00, 0x00, 0x02, 0x02, 0x01, 0x00, 0x02, 0x05, 0x05, 0x00, 0x03, 0x07, 0x01, 0x01
        /*0010*/ 	.byte	0x02, 0x03, 0x00, 0x00, 0x02, 0x06, 0x01, 0x00, 0x04, 0x0b, 0x08, 0x00, 0x09, 0x00, 0x00, 0x00
        /*0020*/ 	.byte	0x00, 0x00, 0x00, 0x00


//--------------------- .nv.info._Z11cuda_set_sgPiiiiiiii --------------------------
	.section	.nv.info._Z11cuda_set_sgPiiiiiiii,"",@"SHT_CUDA_INFO"
	.sectionflags	@""
	.align	4


	//----- nvinfo : EIATTR_CUDA_API_VERSION
	.align		4
        /*0000*/ 	.byte	0x04, 0x37
        /*0002*/ 	.short	(.L_7 - .L_6)
.L_6:
        /*0004*/ 	.word	0x00000082


	//----- nvinfo : EIATTR_KPARAM_INFO
	.align		4
.L_7:
        /*0008*/ 	.byte	0x04, 0x17
        /*000a*/ 	.short	(.L_9 - .L_8)
.L_8:
        /*000c*/ 	.word	0x00000000
        /*0010*/ 	.short	0x0007
        /*0012*/ 	.short	0x0020
        /*0014*/ 	.byte	0x00, 0xf0, 0x11, 0x00


	//----- nvinfo : EIATTR_KPARAM_INFO
	.align		4
.L_9:
        /*0018*/ 	.byte	0x04, 0x17
        /*001a*/ 	.short	(.L_11 - .L_10)
.L_10:
        /*001c*/ 	.word	0x00000000
        /*0020*/ 	.short	0x0006
        /*0022*/ 	.short	0x001c
        /*0024*/ 	.byte	0x00, 0xf0, 0x11, 0x00


	//----- nvinfo : EIATTR_KPARAM_INFO
	.align		4
.L_11:
        /*0028*/ 	.byte	0x04, 0x17
        /*002a*/ 	.short	(.L_13 - .L_12)
.L_12:
        /*002c*/ 	.word	0x00000000
        /*0030*/ 	.short	0x0005
        /*0032*/ 	.short	0x0018
        /*0034*/ 	.byte	0x00, 0xf0, 0x11, 0x00


	//----- nvinfo : EIATTR_KPARAM_INFO
	.align		4
.L_13:
        /*0038*/ 	.byte	0x04, 0x17
        /*003a*/ 	.short	(.L_15 - .L_14)
.L_14:
        /*003c*/ 	.word	0x00000000
        /*0040*/ 	.short	0x0004
        /*0042*/ 	.short	0x0014
        /*0044*/ 	.byte	0x00, 0xf0, 0x11, 0x00


	//----- nvinfo : EIATTR_KPARAM_INFO
	.align		4
.L_15:
        /*0048*/ 	.byte	0x04, 0x17
        /*004a*/ 	.short	(.L_17 - .L_16)
.L_16:
        /*004c*/ 	.word	0x00000000
        /*0050*/ 	.short	0x0003
        /*0052*/ 	.short	0x0010
        /*0054*/ 	.byte	0x00, 0xf0, 0x11, 0x00


	//----- nvinfo : EIATTR_KPARAM_INFO
	.align		4
.L_17:
        /*0058*/ 	.byte	0x04, 0x17
        /*005a*/ 	.short	(.L_19 - .L_18)
.L_18:
        /*005c*/ 	.word	0x00000000
        /*0060*/ 	.short	0x0002
        /*0062*/ 	.short	0x000c
        /*0064*/ 	.byte	0x00, 0xf0, 0x11, 0x00


	//----- nvinfo : EIATTR_KPARAM_INFO
	.align		4
.L_19:
        /*0068*/ 	.byte	0x04, 0x17
        /*006a*/ 	.short	(.L_21 - .L_20)
.L_20:
        /*006c*/ 	.word	0x00000000
        /*0070*/ 	.short	0x0001
        /*0072*/ 	.short	0x0008
        /*0074*/ 	.byte	0x00, 0xf0, 0x11, 0x00


	//----- nvinfo : EIATTR_KPARAM_INFO
	.align		4
.L_21:
        /*0078*/ 	.byte	0x04, 0x17
        /*007a*/ 	.short	(.L_23 - .L_22)
.L_22:
        /*007c*/ 	.word	0x00000000
        /*0080*/ 	.short	0x0000
        /*0082*/ 	.short	0x0000
        /*0084*/ 	.byte	0x00, 0xf5, 0x21, 0x00


	//----- nvinfo : EIATTR_SPARSE_MMA_MASK
	.align		4
.L_23:
        /*0088*/ 	.byte	0x03, 0x50
        /*008a*/ 	.short	0x0000


	//----- nvinfo : EIATTR_MAXREG_COUNT
	.align		4
        /*008c*/ 	.byte	0x03, 0x1b
        /*008e*/ 	.short	0x00ff


	//----- nvinfo : EIATTR_MERCURY_ISA_VERSION
	.align		4
        /*0090*/ 	.byte	0x03, 0x5f
        /*0092*/ 	.short	0x0101


	//----- nvinfo : EIATTR_VRC_CTA_INIT_COUNT
	.align		4
        /*0094*/ 	.byte	0x02, 0x4a
	.zero		1
	.zero		1


	//----- nvinfo : EIATTR_EXIT_INSTR_OFFSETS
	.align		4
        /*0098*/ 	.byte	0x04, 0x1c
        /*009a*/ 	.short	(.L_25 - .L_24)


	//   ....[0]....
.L_24:
        /*009c*/ 	.word	0x00000070


	//   ....[1]....
        /*00a0*/ 	.word	0x00000150


	//----- nvinfo : EIATTR_CBANK_PARAM_SIZE
	.align		4
.L_25:
        /*00a4*/ 	.byte	0x03, 0x19
        /*00a6*/ 	.short	0x0024


	//----- nvinfo : EIATTR_PARAM_CBANK
	.align		4
        /*00a8*/ 	.byte	0x04, 0x0a
        /*00aa*/ 	.short	(.L_27 - .L_26)
	.align		4
.L_26:
        /*00ac*/ 	.word	index@(.nv.constant0._Z11cuda_set_sgPiiiiiiii)
        /*00b0*/ 	.short	0x0380
        /*00b2*/ 	.short	0x0024


	//----- nvinfo : EIATTR_SW_WAR
	.align		4
.L_27:
        /*00b4*/ 	.byte	0x04, 0x36
        /*00b6*/ 	.short	(.L_29 - .L_28)
.L_28:
        /*00b8*/ 	.word	0x00000008
.L_29:


//--------------------- .nv.callgraph             --------------------------
	.section	.nv.callgraph,"",@"SHT_CUDA_CALLGRAPH"
	.align	4
	.sectionentsize	8
	.align		4
        /*0000*/ 	.word	0x00000000
	.align		4
        /*0004*/ 	.word	0xffffffff
	.align		4
        /*0008*/ 	.word	0x00000000
	.align		4
        /*000c*/ 	.word	0xfffffffe
	.align		4
        /*0010*/ 	.word	0x00000000
	.align		4
        /*0014*/ 	.word	0xfffffffd
	.align		4
        /*0018*/ 	.word	0x00000000
	.align		4
        /*001c*/ 	.word	0xfffffffc


//--------------------- .text._Z11cuda_set_sgPiiiiiiii --------------------------
	.section	.text._Z11cuda_set_sgPiiiiiiii,"ax",@progbits
	.align	128
        .global         _Z11cuda_set_sgPiiiiiiii
        .type           _Z11cuda_set_sgPiiiiiiii,@function
        .size           _Z11cuda_set_sgPiiiiiiii,(.L_x_1 - _Z11cuda_set_sgPiiiiiiii)
        .other          _Z11cuda_set_sgPiiiiiiii,@"STO_CUDA_ENTRY STV_DEFAULT"
_Z11cuda_set_sgPiiiiiiii:
.text._Z11cuda_set_sgPiiiiiiii:
[----:B------:R-:W-:Y:S01]  /*0000*/  LDC R1, c[0x0][0x37c] ;  /* 0x0000df00ff017b82 */ /* 0x000fe20000000800 */
[----:B------:R-:W0:Y:S01]  /*0010*/  S2R R5, SR_TID.X ;  /* 0x0000000000057919 */ /* 0x000e220000002100 */
[----:B------:R-:W0:Y:S01]  /*0020*/  LDCU UR4, c[0x0][0x360] ;  /* 0x00006c00ff0477ac */ /* 0x000e220008000800 */
[----:B------:R-:W0:Y:S01]  /*0030*/  S2R R0, SR_CTAID.X ;  /* 0x0000000000007919 */ /* 0x000e220000002500 */
[----:B------:R-:W1:Y:S01]  /*0040*/  LDCU UR5, c[0x0][0x398] ;  /* 0x00007300ff0577ac */ /* 0x000e620008000800 */
[----:B0-----:R-:W-:-:S05]  /*0050*/  IMAD R5, R0, UR4, R5 ;  /* 0x0000000400057c24 */ /* 0x001fca000f8e0205 */
[----:B-1----:R-:W-:-:S13]  /*0060*/  ISETP.GE.AND P0, PT, R5, UR5, PT ;  /* 0x0000000505007c0c */ /* 0x002fda000bf06270 */
[----:B------:R-:W-:Y:S05]  /*0070*/  @P0 EXIT ;  /* 0x000000000000094d */ /* 0x000fea0003800000 */
[----:B------:R-:W0:Y:S01]  /*0080*/  LDC.64 R6, c[0x0][0x388] ;  /* 0x0000e200ff067b82 */ /* 0x000e220000000a00 */
[----:B------:R-:W0:Y:S01]  /*0090*/  LDCU.64 UR6, c[0x0][0x390] ;  /* 0x00007200ff0677ac */ /* 0x000e220008000a00 */
[----:B------:R-:W1:Y:S06]  /*00a0*/  LDCU UR8, c[0x0][0x39c] ;  /* 0x00007380ff0877ac */ /* 0x000e6c0008000800 */
[----:B------:R-:W2:Y:S01]  /*00b0*/  LDC.64 R2, c[0x0][0x380] ;  /* 0x0000e000ff027b82 */ /* 0x000ea20000000a00 */
[----:B------:R-:W3:Y:S01]  /*00c0*/  LDCU UR9, c[0x0][0x3a0] ;  /* 0x00007400ff0977ac */ /* 0x000ee20008000800 */
[----:B------:R-:W4:Y:S01]  /*00d0*/  LDCU.64 UR4, c[0x0][0x358] ;  /* 0x00006b00ff0477ac */ /* 0x000f220008000a00 */
[----:B0-----:R-:W-:-:S02]  /*00e0*/  IMAD R0, R5, UR6, R6 ;  /* 0x0000000605007c24 */ /* 0x001fc4000f8e0206 */
[----:B------:R-:W-:-:S03]  /*00f0*/  IMAD R4, R5, UR7, R7 ;  /* 0x0000000705047c24 */ /* 0x000fc6000f8e0207 */
[----:B-1----:R-:W-:Y:S02]  /*0100*/  IADD3 R0, PT, PT, R0, UR8, RZ ;  /* 0x0000000800007c10 */ /* 0x002fe4000fffe0ff */
[----:B------:R-:W-:Y:S01]  /*0110*/  IADD3 R7, PT, PT, R4, UR8, RZ ;  /* 0x0000000804077c10 */ /* 0x000fe2000fffe0ff */
[----:B--2---:R-:W-:-:S04]  /*0120*/  IMAD.WIDE R2, R5, 0x4, R2 ;  /* 0x0000000405027825 */ /* 0x004fc800078e0202 */
[----:B---3--:R-:W-:-:S05]  /*0130*/  IMAD R7, R0, UR9, R7 ;  /* 0x0000000900077c24 */ /* 0x008fca000f8e0207 */
[----:B----4-:R-:W-:Y:S01]  /*0140*/  STG.E desc[UR4][R2.64], R7 ;  /* 0x0000000702007986 */ /* 0x010fe2000c101904 */
[----:B------:R-:W-:Y:S05]  /*0150*/  EXIT ;  /* 0x000000000000794d */ /* 0x000fea0003800000 */
.L_x_0:
[----:B------:R-:W-:-:S00]  /*0160*/  BRA `(.L_x_0) ;  /* 0xfffffffc00fc7947 */ /* 0x000fc0000383ffff */
[----:B------:R-:W-:-:S00]  /*0170*/  NOP ;  /* 0x0000000000007918 */ /* 0x000fc00000000000 */
        /* <DEDUP_REMOVED lines=8> */
.L_x_1:


//--------------------- .nv.shared.reserved.0     --------------------------
	.section	.nv.shared.reserved.0,"aw",@nobits
	.weak		__nv_reservedSMEM_offset_0_alias
	.size		__nv_reservedSMEM_offset_0_alias, 0, 64
	.other		__nv_reservedSMEM_offset_0_alias,@"STO_CUDA_RESERVED_SHARED STV_DEFAULT"
__nv_reservedSMEM_offset_0_alias:
	.zero		0
	.zero		64


//--------------------- .nv.constant0._Z11cuda_set_sgPiiiiiiii --------------------------
	.section	.nv.constant0._Z11cuda_set_sgPiiiiiiii,"a",@progbits
	.sectionflags	@""
	.align	4
.nv.constant0._Z11cuda_set_sgPiiiiiiii:
	.zero		932


//--------------------- SYMBOLS --------------------------

	.type		.nv.reservedSmem.offset0,@object
	.size		.nv.reservedSmem.offset0,0x4
